//
// Generated by NVIDIA NVVM Compiler
//
// Compiler Build ID: CL-36424714
// Cuda compilation tools, release 13.0, V13.0.88
// Based on NVVM 20.0.0
//

.version 9.0
.target sm_100
.address_size 64

	// .globl	_Z18cuda_convolve_fullPfS_S_ll

.visible .entry _Z18cuda_convolve_fullPfS_S_ll(
	.param .u64 .ptr .align 1 _Z18cuda_convolve_fullPfS_S_ll_param_0,
	.param .u64 .ptr .align 1 _Z18cuda_convolve_fullPfS_S_ll_param_1,
	.param .u64 .ptr .align 1 _Z18cuda_convolve_fullPfS_S_ll_param_2,
	.param .u64 _Z18cuda_convolve_fullPfS_S_ll_param_3,
	.param .u64 _Z18cuda_convolve_fullPfS_S_ll_param_4
)
{
	.reg .pred 	%p<57>;
	.reg .b32 	%r<6>;
	.reg .b32 	%f<101>;
	.reg .b64 	%rd<81>;

	ld.param.u64 	%rd37, [_Z18cuda_convolve_fullPfS_S_ll_param_0];
	ld.param.u64 	%rd38, [_Z18cuda_convolve_fullPfS_S_ll_param_1];
	ld.param.u64 	%rd39, [_Z18cuda_convolve_fullPfS_S_ll_param_2];
	ld.param.u64 	%rd35, [_Z18cuda_convolve_fullPfS_S_ll_param_3];
	ld.param.u64 	%rd36, [_Z18cuda_convolve_fullPfS_S_ll_param_4];
	cvta.to.global.u64 	%rd1, %rd37;
	cvta.to.global.u64 	%rd2, %rd38;
	cvta.to.global.u64 	%rd40, %rd39;
	mov.u32 	%r1, %ntid.x;
	mov.u32 	%r2, %ctaid.x;
	mov.u32 	%r3, %tid.x;
	mad.lo.s32 	%r4, %r1, %r2, %r3;
	cvt.s64.s32 	%rd3, %r4;
	mul.wide.s32 	%rd41, %r4, 4;
	add.s64 	%rd4, %rd40, %rd41;
	mov.b32 	%r5, 0;
	st.global.u32 	[%rd4], %r5;
	add.s64 	%rd42, %rd35, %rd36;
	add.s64 	%rd43, %rd42, -1;
	setp.le.s64 	%p1, %rd43, %rd3;
	setp.lt.s64 	%p2, %rd36, 1;
	or.pred  	%p3, %p1, %p2;
	@%p3 bra 	$L__BB0_42;
	and.b64  	%rd5, %rd36, 7;
	setp.lt.u64 	%p4, %rd36, 8;
	mov.b64 	%rd79, 0;
	mov.f32 	%f91, 0f00000000;
	@%p4 bra 	$L__BB0_20;
	and.b64  	%rd79, %rd36, 9223372036854775800;
	add.s64 	%rd76, %rd3, -7;
	add.s64 	%rd75, %rd2, 16;
	shl.b64 	%rd46, %rd3, 2;
	add.s64 	%rd47, %rd46, %rd1;
	add.s64 	%rd74, %rd47, -12;
	mov.b64 	%rd77, 0;
	mov.f32 	%f91, 0f00000000;
$L__BB0_3:
	.pragma "nounroll";
	ld.global.f32 	%f2, [%rd75+-16];
	add.s64 	%rd48, %rd76, 7;
	setp.ge.s64 	%p5, %rd48, %rd35;
	setp.gt.s64 	%p6, %rd77, %rd3;
	or.pred  	%p7, %p6, %p5;
	mov.f32 	%f83, 0f00000000;
	@%p7 bra 	$L__BB0_5;
	ld.global.f32 	%f83, [%rd74+12];
$L__BB0_5:
	fma.rn.f32 	%f5, %f2, %f83, %f91;
	st.global.f32 	[%rd4], %f5;
	ld.global.f32 	%f6, [%rd75+-12];
	add.s64 	%rd49, %rd76, 6;
	setp.ge.s64 	%p8, %rd49, %rd35;
	setp.ge.s64 	%p9, %rd77, %rd3;
	or.pred  	%p10, %p9, %p8;
	mov.f32 	%f84, 0f00000000;
	@%p10 bra 	$L__BB0_7;
	ld.global.f32 	%f84, [%rd74+8];
$L__BB0_7:
	fma.rn.f32 	%f9, %f6, %f84, %f5;
	st.global.f32 	[%rd4], %f9;
	ld.global.f32 	%f10, [%rd75+-8];
	add.s64 	%rd50, %rd76, 5;
	setp.ge.s64 	%p11, %rd50, %rd35;
	add.s64 	%rd14, %rd77, 2;
	setp.gt.s64 	%p12, %rd14, %rd3;
	or.pred  	%p13, %p12, %p11;
	mov.f32 	%f85, 0f00000000;
	@%p13 bra 	$L__BB0_9;
	ld.global.f32 	%f85, [%rd74+4];
$L__BB0_9:
	fma.rn.f32 	%f13, %f10, %f85, %f9;
	st.global.f32 	[%rd4], %f13;
	ld.global.f32 	%f14, [%rd75+-4];
	add.s64 	%rd51, %rd76, 4;
	setp.ge.s64 	%p14, %rd51, %rd35;
	add.s64 	%rd15, %rd14, 1;
	setp.gt.s64 	%p15, %rd15, %rd3;
	or.pred  	%p16, %p15, %p14;
	mov.f32 	%f86, 0f00000000;
	@%p16 bra 	$L__BB0_11;
	ld.global.f32 	%f86, [%rd74];
$L__BB0_11:
	fma.rn.f32 	%f17, %f14, %f86, %f13;
	st.global.f32 	[%rd4], %f17;
	ld.global.f32 	%f18, [%rd75];
	add.s64 	%rd52, %rd76, 3;
	setp.ge.s64 	%p17, %rd52, %rd35;
	add.s64 	%rd16, %rd15, 1;
	setp.gt.s64 	%p18, %rd16, %rd3;
	or.pred  	%p19, %p18, %p17;
	mov.f32 	%f87, 0f00000000;
	@%p19 bra 	$L__BB0_13;
	ld.global.f32 	%f87, [%rd74+-4];
$L__BB0_13:
	fma.rn.f32 	%f21, %f18, %f87, %f17;
	st.global.f32 	[%rd4], %f21;
	ld.global.f32 	%f22, [%rd75+4];
	add.s64 	%rd53, %rd76, 2;
	setp.ge.s64 	%p20, %rd53, %rd35;
	add.s64 	%rd17, %rd16, 1;
	setp.gt.s64 	%p21, %rd17, %rd3;
	or.pred  	%p22, %p21, %p20;
	mov.f32 	%f88, 0f00000000;
	@%p22 bra 	$L__BB0_15;
	ld.global.f32 	%f88, [%rd74+-8];
$L__BB0_15:
	fma.rn.f32 	%f25, %f22, %f88, %f21;
	st.global.f32 	[%rd4], %f25;
	ld.global.f32 	%f26, [%rd75+8];
	add.s64 	%rd54, %rd76, 1;
	setp.ge.s64 	%p23, %rd54, %rd35;
	add.s64 	%rd18, %rd17, 1;
	setp.gt.s64 	%p24, %rd18, %rd3;
	or.pred  	%p25, %p24, %p23;
	mov.f32 	%f89, 0f00000000;
	@%p25 bra 	$L__BB0_17;
	ld.global.f32 	%f89, [%rd74+-12];
$L__BB0_17:
	fma.rn.f32 	%f29, %f26, %f89, %f25;
	st.global.f32 	[%rd4], %f29;
	ld.global.f32 	%f30, [%rd75+12];
	setp.ge.s64 	%p26, %rd76, %rd35;
	add.s64 	%rd19, %rd18, 1;
	setp.gt.s64 	%p27, %rd19, %rd3;
	or.pred  	%p28, %p27, %p26;
	mov.f32 	%f90, 0f00000000;
	@%p28 bra 	$L__BB0_19;
	ld.global.f32 	%f90, [%rd74+-16];
$L__BB0_19:
	fma.rn.f32 	%f91, %f30, %f90, %f29;
	st.global.f32 	[%rd4], %f91;
	add.s64 	%rd76, %rd76, -8;
	add.s64 	%rd75, %rd75, 32;
	add.s64 	%rd74, %rd74, -32;
	add.s64 	%rd77, %rd19, 1;
	setp.ne.s64 	%p29, %rd77, %rd79;
	@%p29 bra 	$L__BB0_3;
$L__BB0_20:
	setp.eq.s64 	%p30, %rd5, 0;
	@%p30 bra 	$L__BB0_42;
	and.b64  	%rd25, %rd36, 3;
	setp.lt.u64 	%p31, %rd5, 4;
	@%p31 bra 	$L__BB0_31;
	shl.b64 	%rd55, %rd79, 2;
	add.s64 	%rd26, %rd2, %rd55;
	ld.global.f32 	%f35, [%rd26];
	sub.s64 	%rd56, %rd3, %rd79;
	setp.ge.s64 	%p32, %rd56, %rd35;
	setp.lt.s64 	%p33, %rd3, %rd79;
	or.pred  	%p34, %p33, %p32;
	shl.b64 	%rd57, %rd56, 2;
	add.s64 	%rd27, %rd1, %rd57;
	mov.f32 	%f92, 0f00000000;
	@%p34 bra 	$L__BB0_24;
	ld.global.f32 	%f92, [%rd27];
$L__BB0_24:
	fma.rn.f32 	%f38, %f35, %f92, %f91;
	st.global.f32 	[%rd4], %f38;
	not.b64 	%rd58, %rd79;
	ld.global.f32 	%f39, [%rd26+4];
	add.s64 	%rd59, %rd58, %rd3;
	setp.ge.s64 	%p35, %rd59, %rd35;
	setp.le.s64 	%p36, %rd3, %rd79;
	or.pred  	%p37, %p36, %p35;
	mov.f32 	%f93, 0f00000000;
	@%p37 bra 	$L__BB0_26;
	ld.global.f32 	%f93, [%rd27+-4];
$L__BB0_26:
	fma.rn.f32 	%f42, %f39, %f93, %f38;
	st.global.f32 	[%rd4], %f42;
	add.s64 	%rd60, %rd79, 2;
	ld.global.f32 	%f43, [%rd26+8];
	sub.s64 	%rd61, %rd3, %rd60;
	setp.ge.s64 	%p38, %rd61, %rd35;
	setp.lt.s64 	%p39, %rd3, %rd60;
	or.pred  	%p40, %p39, %p38;
	mov.f32 	%f94, 0f00000000;
	@%p40 bra 	$L__BB0_28;
	ld.global.f32 	%f94, [%rd27+-8];
$L__BB0_28:
	fma.rn.f32 	%f46, %f43, %f94, %f42;
	st.global.f32 	[%rd4], %f46;
	add.s64 	%rd62, %rd79, 3;
	ld.global.f32 	%f47, [%rd26+12];
	sub.s64 	%rd63, %rd3, %rd62;
	setp.ge.s64 	%p41, %rd63, %rd35;
	setp.lt.s64 	%p42, %rd3, %rd62;
	or.pred  	%p43, %p42, %p41;
	mov.f32 	%f95, 0f00000000;
	@%p43 bra 	$L__BB0_30;
	ld.global.f32 	%f95, [%rd27+-12];
$L__BB0_30:
	fma.rn.f32 	%f91, %f47, %f95, %f46;
	st.global.f32 	[%rd4], %f91;
	add.s64 	%rd79, %rd79, 4;
$L__BB0_31:
	setp.eq.s64 	%p44, %rd25, 0;
	@%p44 bra 	$L__BB0_42;
	setp.eq.s64 	%p45, %rd25, 1;
	@%p45 bra 	$L__BB0_38;
	shl.b64 	%rd64, %rd79, 2;
	add.s64 	%rd30, %rd2, %rd64;
	ld.global.f32 	%f52, [%rd30];
	sub.s64 	%rd65, %rd3, %rd79;
	setp.ge.s64 	%p46, %rd65, %rd35;
	setp.lt.s64 	%p47, %rd3, %rd79;
	or.pred  	%p48, %p47, %p46;
	shl.b64 	%rd66, %rd65, 2;
	add.s64 	%rd31, %rd1, %rd66;
	mov.f32 	%f97, 0f00000000;
	@%p48 bra 	$L__BB0_35;
	ld.global.f32 	%f97, [%rd31];
$L__BB0_35:
	fma.rn.f32 	%f55, %f52, %f97, %f91;
	st.global.f32 	[%rd4], %f55;
	not.b64 	%rd67, %rd79;
	ld.global.f32 	%f56, [%rd30+4];
	add.s64 	%rd68, %rd67, %rd3;
	setp.ge.s64 	%p49, %rd68, %rd35;
	setp.le.s64 	%p50, %rd3, %rd79;
	or.pred  	%p51, %p50, %p49;
	mov.f32 	%f98, 0f00000000;
	@%p51 bra 	$L__BB0_37;
	ld.global.f32 	%f98, [%rd31+-4];
$L__BB0_37:
	fma.rn.f32 	%f91, %f56, %f98, %f55;
	st.global.f32 	[%rd4], %f91;
	add.s64 	%rd79, %rd79, 2;
$L__BB0_38:
	and.b64  	%rd69, %rd36, 1;
	setp.eq.b64 	%p52, %rd69, 1;
	not.pred 	%p53, %p52;
	@%p53 bra 	$L__BB0_42;
	shl.b64 	%rd70, %rd79, 2;
	add.s64 	%rd71, %rd2, %rd70;
	ld.global.f32 	%f61, [%rd71];
	sub.s64 	%rd34, %rd3, %rd79;
	setp.ge.s64 	%p54, %rd34, %rd35;
	setp.lt.s64 	%p55, %rd3, %rd79;
	or.pred  	%p56, %p55, %p54;
	mov.f32 	%f100, 0f00000000;
	@%p56 bra 	$L__BB0_41;
	shl.b64 	%rd72, %rd34, 2;
	add.s64 	%rd73, %rd1, %rd72;
	ld.global.f32 	%f100, [%rd73];
$L__BB0_41:
	fma.rn.f32 	%f81, %f61, %f100, %f91;
	st.global.f32 	[%rd4], %f81;
$L__BB0_42:
	ret;

}


// ===== COMPILED SASS (sm_100) =====

	.target	sm_100

	.elftype	@"ET_EXEC"


//--------------------- .note.nv.tkinfo           --------------------------
	.section	.note.nv.tkinfo,"",@"SHT_NOTE"
	.sectionflags	@"SHF_NOTE_NV_TKINFO"
	.tkinfo
        /*0018*/ 	.word	0x00000002
        /*0030*/ 	.string	""
        /*0030*/ 	.string	"ptxas"
        /*0030*/ 	.string	"Cuda compilation tools, release 13.0, V13.0.88"
        /*0030*/ 	.string	"Build cuda_13.0.r13.0/compiler.36424714_0"
        /*0030*/ 	.string	"-arch sm_100 -m 64 "



//--------------------- .note.nv.cuinfo           --------------------------
	.section	.note.nv.cuinfo,"",@"SHT_NOTE"
	.sectionflags	@"SHF_NOTE_NV_CUINFO"
        /*0018*/ 	.short	0x0002
        /*001a*/ 	.short	0x0064
        /*001c*/ 	.short	0x0082
	.zero		2


//--------------------- .nv.info                  --------------------------
	.section	.nv.info,"",@"SHT_CUDA_INFO"
	.align	4


	//----- nvinfo : EIATTR_REGCOUNT
	.align		4
        /*0000*/ 	.byte	0x04, 0x2f
        /*0002*/ 	.short	(.L_1 - .L_0)
	.align		4
.L_0:
        /*0004*/ 	.word	index@(_Z18cuda_convolve_fullPfS_S_ll)
        /*0008*/ 	.word	0x00000017


	//----- nvinfo : EIATTR_FRAME_SIZE
	.align		4
.L_1:
        /*000c*/ 	.byte	0x04, 0x11
        /*000e*/ 	.short	(.L_3 - .L_2)
	.align		4
.L_2:
        /*0010*/ 	.word	index@(_Z18cuda_convolve_fullPfS_S_ll)
        /*0014*/ 	.word	0x00000000


	//----- nvinfo : EIATTR_MIN_STACK_SIZE
	.align		4
.L_3:
        /*0018*/ 	.byte	0x04, 0x12
        /*001a*/ 	.short	(.L_5 - .L_4)
	.align		4
.L_4:
        /*001c*/ 	.word	index@(_Z18cuda_convolve_fullPfS_S_ll)
        /*0020*/ 	.word	0x00000000
.L_5:


//--------------------- .nv.compat                --------------------------
	.section	.nv.compat,"",@"SHT_CUDA_COMPAT_INFO"
	.align	4
        /*0000*/ 	.byte	0x02, 0x09, 0x00, 0x00, 0x02, 0x02, 0x01, 0x00, 0x02, 0x05, 0x05, 0x00, 0x03, 0x07, 0x01, 0x01
        /*0010*/ 	.byte	0x02, 0x03, 0x00, 0x00, 0x02, 0x06, 0x01, 0x00, 0x04, 0x0b, 0x08, 0x00, 0x09, 0x00, 0x00, 0x00
        /*0020*/ 	.byte	0x00, 0x00, 0x00, 0x00


//--------------------- .nv.info._Z18cuda_convolve_fullPfS_S_ll --------------------------
	.section	.nv.info._Z18cuda_convolve_fullPfS_S_ll,"",@"SHT_CUDA_INFO"
	.sectionflags	@""
	.align	4


	//----- nvinfo : EIATTR_CUDA_API_VERSION
	.align		4
        /*0000*/ 	.byte	0x04, 0x37
        /*0002*/ 	.short	(.L_7 - .L_6)
.L_6:
        /*0004*/ 	.word	0x00000082


	//----- nvinfo : EIATTR_KPARAM_INFO
	.align		4
.L_7:
        /*0008*/ 	.byte	0x04, 0x17
        /*000a*/ 	.short	(.L_9 - .L_8)
.L_8:
        /*000c*/ 	.word	0x00000000
        /*0010*/ 	.short	0x0004
        /*0012*/ 	.short	0x0020
        /*0014*/ 	.byte	0x00, 0xf0, 0x21, 0x00


	//----- nvinfo : EIATTR_KPARAM_INFO
	.align		4
.L_9:
        /*0018*/ 	.byte	0x04, 0x17
        /*001a*/ 	.short	(.L_11 - .L_10)
.L_10:
        /*001c*/ 	.word	0x00000000
        /*0020*/ 	.short	0x0003
        /*0022*/ 	.short	0x0018
        /*0024*/ 	.byte	0x00, 0xf0, 0x21, 0x00


	//----- nvinfo : EIATTR_KPARAM_INFO
	.align		4
.L_11:
        /*0028*/ 	.byte	0x04, 0x17
        /*002a*/ 	.short	(.L_13 - .L_12)
.L_12:
        /*002c*/ 	.word	0x00000000
        /*0030*/ 	.short	0x0002
        /*0032*/ 	.short	0x0010
        /*0034*/ 	.byte	0x00, 0xf5, 0x21, 0x00


	//----- nvinfo : EIATTR_KPARAM_INFO
	.align		4
.L_13:
        /*0038*/ 	.byte	0x04, 0x17
        /*003a*/ 	.short	(.L_15 - .L_14)
.L_14:
        /*003c*/ 	.word	0x00000000
        /*0040*/ 	.short	0x0001
        /*0042*/ 	.short	0x0008
        /*0044*/ 	.byte	0x00, 0xf5, 0x21, 0x00


	//----- nvinfo : EIATTR_KPARAM_INFO
	.align		4
.L_15:
        /*0048*/ 	.byte	0x04, 0x17
        /*004a*/ 	.short	(.L_17 - .L_16)
.L_16:
        /*004c*/ 	.word	0x00000000
        /*0050*/ 	.short	0x0000
        /*0052*/ 	.short	0x0000
        /*0054*/ 	.byte	0x00, 0xf5, 0x21, 0x00


	//----- nvinfo : EIATTR_SPARSE_MMA_MASK
	.align		4
.L_17:
        /*0058*/ 	.byte	0x03, 0x50
        /*005a*/ 	.short	0x0000


	//----- nvinfo : EIATTR_MAXREG_COUNT
	.align		4
        /*005c*/ 	.byte	0x03, 0x1b
        /*005e*/ 	.short	0x00ff


	//----- nvinfo : EIATTR_MERCURY_ISA_VERSION
	.align		4
        /*0060*/ 	.byte	0x03, 0x5f
        /*0062*/ 	.short	0x0101


	//----- nvinfo : EIATTR_VRC_CTA_INIT_COUNT
	.align		4
        /*0064*/ 	.byte	0x02, 0x4a
	.zero		1
	.zero		1


	//----- nvinfo : EIATTR_EXIT_INSTR_OFFSETS
	.align		4
        /*0068*/ 	.byte	0x04, 0x1c
        /*006a*/ 	.short	(.L_19 - .L_18)


	//   ....[0]....
.L_18:
        /*006c*/ 	.word	0x00000150


	//   ....[1]....
        /*0070*/ 	.word	0x00000a70


	//   ....[2]....
        /*0074*/ 	.word	0x00000e90


	//   ....[3]....
        /*0078*/ 	.word	0x00001100


	//   ....[4]....
        /*007c*/ 	.word	0x00001220


	//----- nvinfo : EIATTR_CBANK_PARAM_SIZE
	.align		4
.L_19:
        /*0080*/ 	.byte	0x03, 0x19
        /*0082*/ 	.short	0x0028


	//----- nvinfo : EIATTR_PARAM_CBANK
	.align		4
        /*0084*/ 	.byte	0x04, 0x0a
        /*0086*/ 	.short	(.L_21 - .L_20)
	.align		4
.L_20:
        /*0088*/ 	.word	index@(.nv.constant0._Z18cuda_convolve_fullPfS_S_ll)
        /*008c*/ 	.short	0x0380
        /*008e*/ 	.short	0x0028


	//----- nvinfo : EIATTR_SW_WAR
	.align		4
.L_21:
        /*0090*/ 	.byte	0x04, 0x36
        /*0092*/ 	.short	(.L_23 - .L_22)
.L_22:
        /*0094*/ 	.word	0x00000008
.L_23:


//--------------------- .nv.callgraph             --------------------------
	.section	.nv.callgraph,"",@"SHT_CUDA_CALLGRAPH"
	.align	4
	.sectionentsize	8
	.align		4
        /*0000*/ 	.word	0x00000000
	.align		4
        /*0004*/ 	.word	0xffffffff
	.align		4
        /*0008*/ 	.word	0x00000000
	.align		4
        /*000c*/ 	.word	0xfffffffe
	.align		4
        /*0010*/ 	.word	0x00000000
	.align		4
        /*0014*/ 	.word	0xfffffffd
	.align		4
        /*0018*/ 	.word	0x00000000
	.align		4
        /*001c*/ 	.word	0xfffffffc


//--------------------- .text._Z18cuda_convolve_fullPfS_S_ll --------------------------
	.section	.text._Z18cuda_convolve_fullPfS_S_ll,"ax",@progbits
	.align	128
        .global         _Z18cuda_convolve_fullPfS_S_ll
        .type           _Z18cuda_convolve_fullPfS_S_ll,@function
        .size           _Z18cuda_convolve_fullPfS_S_ll,(.L_x_5 - _Z18cuda_convolve_fullPfS_S_ll)
        .other          _Z18cuda_convolve_fullPfS_S_ll,@"STO_CUDA_ENTRY STV_DEFAULT"
_Z18cuda_convolve_fullPfS_S_ll:
.text._Z18cuda_convolve_fullPfS_S_ll:
[----:B------:R-:W-:Y:S01]  /*0000*/  LDC R1, c[0x0][0x37c] ;  /* 0x0000df00ff017b82 */ /* 0x000fe20000000800 */
[----:B------:R-:W0:Y:S07]  /*0010*/  S2R R6, SR_CTAID.X ;  /* 0x0000000000067919 */ /* 0x000e2e0000002500 */
[----:B------:R-:W1:Y:S01]  /*0020*/  LDC.64 R10, c[0x0][0x3a0] ;  /* 0x0000e800ff0a7b82 */ /* 0x000e620000000a00 */
[----:B------:R-:W2:Y:S01]  /*0030*/  LDCU.64 UR6, c[0x0][0x398] ;  /* 0x00007300ff0677ac */ /* 0x000ea20008000a00 */
[----:B------:R-:W0:Y:S01]  /*0040*/  S2R R5, SR_TID.X ;  /* 0x0000000000057919 */ /* 0x000e220000002100 */
[----:B------:R-:W0:Y:S05]  /*0050*/  LDCU UR4, c[0x0][0x360] ;  /* 0x00006c00ff0477ac */ /* 0x000e2a0008000800 */
[----:B------:R-:W3:Y:S01]  /*0060*/  LDC.64 R2, c[0x0][0x390] ;  /* 0x0000e400ff027b82 */ /* 0x000ee20000000a00 */
[----:B------:R-:W4:Y:S01]  /*0070*/  LDCU.64 UR8, c[0x0][0x358] ;  /* 0x00006b00ff0877ac */ /* 0x000f220008000a00 */
[----:B--2---:R-:W-:Y:S01]  /*0080*/  IMAD.U32 R4, RZ, RZ, UR7 ;  /* 0x00000007ff047e24 */ /* 0x004fe2000f8e00ff */
[----:B-1----:R-:W-:-:S02]  /*0090*/  IADD3 R0, P1, PT, R10, UR6, RZ ;  /* 0x000000060a007c10 */ /* 0x002fc4000ff3e0ff */
[----:B------:R-:W-:-:S04]  /*00a0*/  ISETP.GE.U32.AND P0, PT, R10, 0x1, PT ;  /* 0x000000010a00780c */ /* 0x000fc80003f06070 */
[----:B------:R-:W-:Y:S01]  /*00b0*/  ISETP.GE.AND.EX P0, PT, R11, RZ, PT, P0 ;  /* 0x000000ff0b00720c */ /* 0x000fe20003f06300 */
[----:B0-----:R-:W-:Y:S01]  /*00c0*/  IMAD R6, R6, UR4, R5 ;  /* 0x0000000406067c24 */ /* 0x001fe2000f8e0205 */
[----:B------:R-:W-:Y:S01]  /*00d0*/  IADD3 R5, P2, PT, R0, -0x1, RZ ;  /* 0xffffffff00057810 */ /* 0x000fe20007f5e0ff */
[----:B------:R-:W-:Y:S02]  /*00e0*/  IMAD.X R0, R4, 0x1, R11, P1 ;  /* 0x0000000104007824 */ /* 0x000fe400008e060b */
[----:B---3--:R-:W-:Y:S01]  /*00f0*/  IMAD.WIDE R2, R6, 0x4, R2 ;  /* 0x0000000406027825 */ /* 0x008fe200078e0202 */
[----:B------:R-:W-:Y:S02]  /*0100*/  ISETP.LE.U32.AND P1, PT, R5, R6, PT ;  /* 0x000000060500720c */ /* 0x000fe40003f23070 */
[----:B------:R-:W-:Y:S02]  /*0110*/  SHF.R.S32.HI R9, RZ, 0x1f, R6 ;  /* 0x0000001fff097819 */ /* 0x000fe40000011406 */
[----:B------:R-:W-:Y:S01]  /*0120*/  IADD3.X R0, PT, PT, R0, -0x1, RZ, P2, !PT ;  /* 0xffffffff00007810 */ /* 0x000fe200017fe4ff */
[----:B----4-:R0:W-:Y:S03]  /*0130*/  STG.E desc[UR8][R2.64], RZ ;  /* 0x000000ff02007986 */ /* 0x0101e6000c101908 */
[----:B------:R-:W-:-:S13]  /*0140*/  ISETP.LE.OR.EX P0, PT, R0, R9, !P0, P1 ;  /* 0x000000090000720c */ /* 0x000fda0004703710 */
[----:B0-----:R-:W-:Y:S05]  /*0150*/  @P0 EXIT ;  /* 0x000000000000094d */ /* 0x001fea0003800000 */
[C---:B------:R-:W-:Y:S01]  /*0160*/  ISETP.GE.U32.AND P1, PT, R10.reuse, 0x8, PT ;  /* 0x000000080a00780c */ /* 0x040fe20003f26070 */
[----:B------:R-:W-:Y:S01]  /*0170*/  IMAD.MOV.U32 R7, RZ, RZ, RZ ;  /* 0x000000ffff077224 */ /* 0x000fe200078e00ff */
[----:B------:R-:W-:Y:S01]  /*0180*/  LOP3.LUT R16, R10, 0x7, RZ, 0xc0, !PT ;  /* 0x000000070a107812 */ /* 0x000fe200078ec0ff */
[----:B------:R-:W-:Y:S01]  /*0190*/  IMAD.MOV.U32 R0, RZ, RZ, RZ ;  /* 0x000000ffff007224 */ /* 0x000fe200078e00ff */
[----:B------:R-:W-:Y:S01]  /*01a0*/  ISETP.GE.U32.AND.EX P1, PT, R11, RZ, PT, P1 ;  /* 0x000000ff0b00720c */ /* 0x000fe20003f26110 */
[----:B------:R-:W-:Y:S01]  /*01b0*/  IMAD.MOV.U32 R5, RZ, RZ, RZ ;  /* 0x000000ffff057224 */ /* 0x000fe200078e00ff */
[----:B------:R-:W-:-:S04]  /*01c0*/  ISETP.NE.U32.AND P0, PT, R16, RZ, PT ;  /* 0x000000ff1000720c */ /* 0x000fc80003f05070 */
[----:B------:R-:W-:-:S07]  /*01d0*/  ISETP.NE.AND.EX P0, PT, RZ, RZ, PT, P0 ;  /* 0x000000ffff00720c */ /* 0x000fce0003f05300 */
[----:B------:R-:W-:Y:S06]  /*01e0*/  @!P1 BRA `(.L_x_0) ;  /* 0x0000000800209947 */ /* 0x000fec0003800000 */
[----:B------:R-:W0:Y:S01]  /*01f0*/  LDCU.128 UR12, c[0x0][0x380] ;  /* 0x00007000ff0c77ac */ /* 0x000e220008000c00 */
[----:B------:R-:W-:Y:S01]  /*0200*/  LOP3.LUT R0, R11, 0x7fffffff, RZ, 0xc0, !PT ;  /* 0x7fffffff0b007812 */ /* 0x000fe200078ec0ff */
[----:B------:R-:W-:Y:S01]  /*0210*/  IMAD.MOV.U32 R5, RZ, RZ, RZ ;  /* 0x000000ffff057224 */ /* 0x000fe200078e00ff */
[----:B------:R-:W-:Y:S01]  /*0220*/  LOP3.LUT R7, R10, 0xfffffff8, RZ, 0xc0, !PT ;  /* 0xfffffff80a077812 */ /* 0x000fe200078ec0ff */
[----:B------:R-:W1:Y:S01]  /*0230*/  LDCU.64 UR6, c[0x0][0x398] ;  /* 0x00007300ff0677ac */ /* 0x000e620008000a00 */
[----:B0-----:R-:W-:Y:S01]  /*0240*/  LEA R12, P1, R6, UR12, 0x2 ;  /* 0x0000000c060c7c11 */ /* 0x001fe2000f8210ff */
[----:B------:R-:W-:-:S03]  /*0250*/  UIADD3 UR4, UP0, UPT, UR14, 0x10, URZ ;  /* 0x000000100e047890 */ /* 0x000fc6000ff1e0ff */
[C---:B------:R-:W-:Y:S01]  /*0260*/  LEA.HI.X R13, R6.reuse, UR13, R9, 0x2, P1 ;  /* 0x0000000d060d7c11 */ /* 0x040fe200088f1409 */
[----:B------:R-:W-:Y:S01]  /*0270*/  UIADD3.X UR5, UPT, UPT, URZ, UR15, URZ, UP0, !UPT ;  /* 0x0000000fff057290 */ /* 0x000fe200087fe4ff */
[----:B------:R-:W-:Y:S01]  /*0280*/  IADD3 R8, P1, PT, R6, -0x7, RZ ;  /* 0xfffffff906087810 */ /* 0x000fe20007f3e0ff */
[----:B------:R-:W-:Y:S01]  /*0290*/  IMAD.U32 R10, RZ, RZ, UR4 ;  /* 0x00000004ff0a7e24 */ /* 0x000fe2000f8e00ff */
[----:B------:R-:W-:Y:S01]  /*02a0*/  IADD3 R12, P2, PT, R12, -0xc, RZ ;  /* 0xfffffff40c0c7810 */ /* 0x000fe20007f5e0ff */
[----:B------:R-:W-:Y:S01]  /*02b0*/  UMOV UR4, URZ ;  /* 0x000000ff00047c82 */ /* 0x000fe20008000000 */
[----:B------:R-:W-:Y:S01]  /*02c0*/  IADD3.X R15, PT, PT, R9, -0x1, RZ, P1, !PT ;  /* 0xffffffff090f7810 */ /* 0x000fe20000ffe4ff */
[----:B------:R-:W-:Y:S01]  /*02d0*/  IMAD.U32 R17, RZ, RZ, UR5 ;  /* 0x00000005ff117e24 */ /* 0x000fe2000f8e00ff */
[----:B------:R-:W-:Y:S01]  /*02e0*/  IADD3.X R13, PT, PT, R13, -0x1, RZ, P2, !PT ;  /* 0xffffffff0d0d7810 */ /* 0x000fe200017fe4ff */
[----:B-1----:R-:W-:-:S08]  /*02f0*/  UMOV UR5, URZ ;  /* 0x000000ff00057c82 */ /* 0x002fd00008000000 */
.L_x_1:
[----:B------:R-:W-:Y:S01]  /*0300*/  IADD3 R11, P2, PT, R8, 0x7, RZ ;  /* 0x00000007080b7810 */ /* 0x000fe20007f5e0ff */
[----:B------:R-:W-:Y:S02]  /*0310*/  IMAD.U32 R4, RZ, RZ, UR7 ;  /* 0x00000007ff047e24 */ /* 0x000fe4000f8e00ff */
[----:B-1----:R-:W-:Y:S01]  /*0320*/  IMAD.U32 R14, RZ, RZ, UR5 ;  /* 0x00000005ff0e7e24 */ /* 0x002fe2000f8e00ff */
[----:B------:R-:W-:Y:S01]  /*0330*/  ISETP.GE.U32.AND P1, PT, R11, UR6, PT ;  /* 0x000000060b007c0c */ /* 0x000fe2000bf26070 */
[----:B------:R-:W-:Y:S01]  /*0340*/  IMAD.X R11, RZ, RZ, R15, P2 ;  /* 0x000000ffff0b7224 */ /* 0x000fe200010e060f */
[----:B------:R-:W-:-:S04]  /*0350*/  ISETP.LT.U32.AND P2, PT, R6, UR4, PT ;  /* 0x0000000406007c0c */ /* 0x000fc8000bf41070 */
[----:B------:R-:W-:Y:S01]  /*0360*/  ISETP.GE.AND.EX P1, PT, R11, R4, PT, P1 ;  /* 0x000000040b00720c */ /* 0x000fe20003f26310 */
[----:B------:R-:W-:-:S03]  /*0370*/  IMAD.MOV.U32 R11, RZ, RZ, R17 ;  /* 0x000000ffff0b7224 */ /* 0x000fc600078e0011 */
[----:B------:R-:W-:Y:S01]  /*0380*/  ISETP.GT.OR.EX P1, PT, R14, R9, P1, P2 ;  /* 0x000000090e00720c */ /* 0x000fe20000f24720 */
[----:B------:R-:W-:Y:S01]  /*0390*/  IMAD.MOV.U32 R14, RZ, RZ, RZ ;  /* 0x000000ffff0e7224 */ /* 0x000fe200078e00ff */
[----:B------:R-:W2:Y:S11]  /*03a0*/  LDG.E R18, desc[UR8][R10.64+-0x10] ;  /* 0xfffff0080a127981 */ /* 0x000eb6000c1e1900 */
[----:B------:R-:W2:Y:S01]  /*03b0*/  @!P1 LDG.E R14, desc[UR8][R12.64+0xc] ;  /* 0x00000c080c0e9981 */ /* 0x000ea2000c1e1900 */
[----:B------:R-:W-:Y:S01]  /*03c0*/  IADD3 R17, P2, PT, R8, 0x6, RZ ;  /* 0x0000000608117810 */ /* 0x000fe20007f5e0ff */
[----:B------:R-:W-:-:S03]  /*03d0*/  IMAD.U32 R20, RZ, RZ, UR5 ;  /* 0x00000005ff147e24 */ /* 0x000fc6000f8e00ff */
[----:B------:R-:W-:Y:S01]  /*03e0*/  ISETP.GE.U32.AND P1, PT, R17, UR6, PT ;  /* 0x0000000611007c0c */ /* 0x000fe2000bf26070 */
[----:B------:R-:W-:Y:S01]  /*03f0*/  IMAD.X R17, RZ, RZ, R15, P2 ;  /* 0x000000ffff117224 */ /* 0x000fe200010e060f */
[----:B------:R-:W-:-:S04]  /*0400*/  ISETP.LE.U32.AND P2, PT, R6, UR4, PT ;  /* 0x0000000406007c0c */ /* 0x000fc8000bf43070 */
[----:B------:R-:W-:-:S04]  /*0410*/  ISETP.GE.AND.EX P1, PT, R17, R4, PT, P1 ;  /* 0x000000041100720c */ /* 0x000fc80003f26310 */
[----:B------:R-:W-:Y:S01]  /*0420*/  ISETP.GE.OR.EX P1, PT, R20, R9, P1, P2 ;  /* 0x000000091400720c */ /* 0x000fe20000f26720 */
[----:B--2---:R-:W-:Y:S01]  /*0430*/  FFMA R18, R18, R14, R5 ;  /* 0x0000000e12127223 */ /* 0x004fe20000000005 */
[----:B------:R-:W-:-:S04]  /*0440*/  IMAD.MOV.U32 R5, RZ, RZ, RZ ;  /* 0x000000ffff057224 */ /* 0x000fc800078e00ff */
[----:B------:R0:W-:Y:S07]  /*0450*/  STG.E desc[UR8][R2.64], R18 ;  /* 0x0000001202007986 */ /* 0x0001ee000c101908 */
[----:B------:R-:W2:Y:S04]  /*0460*/  @!P1 LDG.E R5, desc[UR8][R12.64+0x8] ;  /* 0x000008080c059981 */ /* 0x000ea8000c1e1900 */
[----:B------:R-:W2:Y:S01]  /*0470*/  LDG.E R19, desc[UR8][R10.64+-0xc] ;  /* 0xfffff4080a137981 */ /* 0x000ea2000c1e1900 */
[----:B------:R-:W-:Y:S01]  /*0480*/  UIADD3 UR10, UP0, UPT, UR4, 0x2, URZ ;  /* 0x00000002040a7890 */ /* 0x000fe2000ff1e0ff */
[----:B------:R-:W-:-:S03]  /*0490*/  IADD3 R14, P2, PT, R8, 0x5, RZ ;  /* 0x00000005080e7810 */ /* 0x000fc60007f5e0ff */
[----:B------:R-:W-:Y:S01]  /*04a0*/  UIADD3.X UR11, UPT, UPT, URZ, UR5, URZ, UP0, !UPT ;  /* 0x00000005ff0b7290 */ /* 0x000fe200087fe4ff */
[----:B------:R-:W-:Y:S01]  /*04b0*/  ISETP.GE.U32.AND P1, PT, R14, UR6, PT ;  /* 0x000000060e007c0c */ /* 0x000fe2000bf26070 */
[----:B------:R-:W-:Y:S01]  /*04c0*/  IMAD.X R17, RZ, RZ, R15, P2 ;  /* 0x000000ffff117224 */ /* 0x000fe200010e060f */
[----:B------:R-:W-:-:S03]  /*04d0*/  ISETP.LT.U32.AND P2, PT, R6, UR10, PT ;  /* 0x0000000a06007c0c */ /* 0x000fc6000bf41070 */
[----:B------:R-:W-:Y:S01]  /*04e0*/  IMAD.U32 R14, RZ, RZ, UR11 ;  /* 0x0000000bff0e7e24 */ /* 0x000fe2000f8e00ff */
[----:B------:R-:W-:-:S04]  /*04f0*/  ISETP.GE.AND.EX P1, PT, R17, R4, PT, P1 ;  /* 0x000000041100720c */ /* 0x000fc80003f26310 */
[----:B------:R-:W-:Y:S01]  /*0500*/  ISETP.GT.OR.EX P1, PT, R14, R9, P1, P2 ;  /* 0x000000090e00720c */ /* 0x000fe20000f24720 */
[----:B--2---:R-:W-:Y:S01]  /*0510*/  FFMA R19, R19, R5, R18 ;  /* 0x0000000513137223 */ /* 0x004fe20000000012 */
[----:B------:R-:W-:-:S04]  /*0520*/  IMAD.MOV.U32 R5, RZ, RZ, RZ ;  /* 0x000000ffff057224 */ /* 0x000fc800078e00ff */
[----:B------:R1:W-:Y:S07]  /*0530*/  STG.E desc[UR8][R2.64], R19 ;  /* 0x0000001302007986 */ /* 0x0003ee000c101908 */
[----:B------:R-:W2:Y:S04]  /*0540*/  @!P1 LDG.E R5, desc[UR8][R12.64+0x4] ;  /* 0x000004080c059981 */ /* 0x000ea8000c1e1900 */
[----:B0-----:R-:W2:Y:S01]  /*0550*/  LDG.E R18, desc[UR8][R10.64+-0x8] ;  /* 0xfffff8080a127981 */ /* 0x001ea2000c1e1900 */
        /* <DEDUP_REMOVED lines=13> */
[----:B-1----:R-:W2:Y:S01]  /*0630*/  LDG.E R19, desc[UR8][R10.64+-0x4] ;  /* 0xfffffc080a137981 */ /* 0x002ea2000c1e1900 */
        /* <DEDUP_REMOVED lines=41> */
[----:B------:R-:W2:Y:S01]  /*08d0*/  LDG.E R14, desc[UR8][R10.64+0x8] ;  /* 0x000008080a0e7981 */ /* 0x000ea2000c1e1900 */
[----:B------:R-:W-:Y:S01]  /*08e0*/  UIADD3 UR10, UP0, UPT, UR4, 0x7, URZ ;  /* 0x00000007040a7890 */ /* 0x000fe2000ff1e0ff */
[----:B------:R-:W-:-:S03]  /*08f0*/  ISETP.GE.U32.AND P1, PT, R8, UR6, PT ;  /* 0x0000000608007c0c */ /* 0x000fc6000bf26070 */
[----:B------:R-:W-:Y:S01]  /*0900*/  UIADD3.X UR11, UPT, UPT, URZ, UR5, URZ, UP0, !UPT ;  /* 0x00000005ff0b7290 */ /* 0x000fe200087fe4ff */
[----:B------:R-:W-:Y:S02]  /*0910*/  ISETP.GE.AND.EX P1, PT, R15, R4, PT, P1 ;  /* 0x000000040f00720c */ /* 0x000fe40003f26310 */
[----:B------:R-:W-:-:S03]  /*0920*/  ISETP.LT.U32.AND P2, PT, R6, UR10, PT ;  /* 0x0000000a06007c0c */ /* 0x000fc6000bf41070 */
[----:B0-----:R-:W-:-:S05]  /*0930*/  IMAD.U32 R18, RZ, RZ, UR11 ;  /* 0x0000000bff127e24 */ /* 0x001fca000f8e00ff */
[----:B------:R-:W-:Y:S01]  /*0940*/  ISETP.GT.OR.EX P1, PT, R18, R9, P1, P2 ;  /* 0x000000091200720c */ /* 0x000fe20000f24720 */
[----:B--2---:R-:W-:Y:S01]  /*0950*/  FFMA R14, R14, R5, R19 ;  /* 0x000000050e0e7223 */ /* 0x004fe20000000013 */
[----:B------:R-:W-:-:S04]  /*0960*/  IMAD.MOV.U32 R5, RZ, RZ, RZ ;  /* 0x000000ffff057224 */ /* 0x000fc800078e00ff */
[----:B------:R1:W-:Y:S07]  /*0970*/  STG.E desc[UR8][R2.64], R14 ;  /* 0x0000000e02007986 */ /* 0x0003ee000c101908 */
[----:B------:R0:W2:Y:S04]  /*0980*/  @!P1 LDG.E R5, desc[UR8][R12.64+-0x10] ;  /* 0xfffff0080c059981 */ /* 0x0000a8000c1e1900 */
[----:B------:R3:W2:Y:S01]  /*0990*/  LDG.E R17, desc[UR8][R10.64+0xc] ;  /* 0x00000c080a117981 */ /* 0x0006a2000c1e1900 */
[----:B------:R-:W-:Y:S01]  /*09a0*/  UIADD3 UR4, UP0, UPT, UR4, 0x8, URZ ;  /* 0x0000000804047890 */ /* 0x000fe2000ff1e0ff */
[----:B------:R-:W-:-:S03]  /*09b0*/  IADD3 R8, P4, PT, R8, -0x8, RZ ;  /* 0xfffffff808087810 */ /* 0x000fc60007f9e0ff */
[----:B------:R-:W-:Y:S01]  /*09c0*/  UIADD3.X UR5, UPT, UPT, URZ, UR5, URZ, UP0, !UPT ;  /* 0x00000005ff057290 */ /* 0x000fe200087fe4ff */
[----:B0-----:R-:W-:Y:S02]  /*09d0*/  IADD3 R12, P3, PT, R12, -0x20, RZ ;  /* 0xffffffe00c0c7810 */ /* 0x001fe40007f7e0ff */
[----:B------:R-:W-:Y:S02]  /*09e0*/  ISETP.NE.U32.AND P1, PT, R7, UR4, PT ;  /* 0x0000000407007c0c */ /* 0x000fe4000bf25070 */
[----:B---3--:R-:W-:Y:S02]  /*09f0*/  IADD3 R10, P2, PT, R10, 0x20, RZ ;  /* 0x000000200a0a7810 */ /* 0x008fe40007f5e0ff */
[----:B------:R-:W-:Y:S02]  /*0a00*/  ISETP.NE.AND.EX P1, PT, R0, UR5, PT, P1 ;  /* 0x0000000500007c0c */ /* 0x000fe4000bf25310 */
[----:B------:R-:W-:Y:S02]  /*0a10*/  IADD3.X R13, PT, PT, R13, -0x1, RZ, P3, !PT ;  /* 0xffffffff0d0d7810 */ /* 0x000fe40001ffe4ff */
[----:B------:R-:W-:Y:S01]  /*0a20*/  IADD3.X R15, PT, PT, R15, -0x1, RZ, P4, !PT ;  /* 0xffffffff0f0f7810 */ /* 0x000fe200027fe4ff */
[----:B--2---:R-:W-:Y:S01]  /*0a30*/  FFMA R5, R17, R5, R14 ;  /* 0x0000000511057223 */ /* 0x004fe2000000000e */
[----:B------:R-:W-:-:S04]  /*0a40*/  IMAD.X R17, RZ, RZ, R11, P2 ;  /* 0x000000ffff117224 */ /* 0x000fc800010e060b */
[----:B------:R1:W-:Y:S03]  /*0a50*/  STG.E desc[UR8][R2.64], R5 ;  /* 0x0000000502007986 */ /* 0x0003e6000c101908 */
[----:B------:R-:W-:Y:S05]  /*0a60*/  @P1 BRA `(.L_x_1) ;  /* 0xfffffff800241947 */ /* 0x000fea000383ffff */
.L_x_0:
[----:B------:R-:W-:Y:S05]  /*0a70*/  @!P0 EXIT ;  /* 0x000000000000894d */ /* 0x000fea0003800000 */
[----:B------:R-:W0:Y:S01]  /*0a80*/  LDC R8, c[0x0][0x3a0] ;  /* 0x0000e800ff087b82 */ /* 0x000e220000000800 */
[----:B------:R-:W-:-:S04]  /*0a90*/  ISETP.GE.U32.AND P1, PT, R16, 0x4, PT ;  /* 0x000000041000780c */ /* 0x000fc80003f26070 */
[----:B------:R-:W-:Y:S02]  /*0aa0*/  ISETP.GE.U32.AND.EX P1, PT, RZ, RZ, PT, P1 ;  /* 0x000000ffff00720c */ /* 0x000fe40003f26110 */
[----:B0-----:R-:W-:-:S04]  /*0ab0*/  LOP3.LUT R18, R8, 0x3, RZ, 0xc0, !PT ;  /* 0x0000000308127812 */ /* 0x001fc800078ec0ff */
[----:B------:R-:W-:-:S04]  /*0ac0*/  ISETP.NE.U32.AND P0, PT, R18, RZ, PT ;  /* 0x000000ff1200720c */ /* 0x000fc80003f05070 */
[----:B------:R-:W-:-:S03]  /*0ad0*/  ISETP.NE.AND.EX P0, PT, RZ, RZ, PT, P0 ;  /* 0x000000ffff00720c */ /* 0x000fc60003f05300 */
[----:B------:R-:W-:Y:S10]  /*0ae0*/  @!P1 BRA `(.L_x_2) ;  /* 0x0000000000e89947 */ /* 0x000ff40003800000 */
[----:B------:R-:W0:Y:S01]  /*0af0*/  LDC.64 R12, c[0x0][0x380] ;  /* 0x0000e000ff0c7b82 */ /* 0x000e220000000a00 */
[----:B-1----:R-:W-:-:S04]  /*0b00*/  IADD3 R14, P2, PT, R6, -R7, RZ ;  /* 0x80000007060e7210 */ /* 0x002fc80007f5e0ff */
[----:B------:R-:W-:Y:S01]  /*0b10*/  ISETP.GE.U32.AND P1, PT, R14, UR6, PT ;  /* 0x000000060e007c0c */ /* 0x000fe2000bf26070 */
[----:B------:R-:W-:Y:S01]  /*0b20*/  IMAD.X R15, R9, 0x1, ~R0, P2 ;  /* 0x00000001090f7824 */ /* 0x000fe200010e0e00 */
[----:B------:R-:W-:Y:S01]  /*0b30*/  ISETP.LT.U32.AND P2, PT, R6, R7, PT ;  /* 0x000000070600720c */ /* 0x000fe20003f41070 */
[----:B------:R-:W1:Y:S03]  /*0b40*/  LDC.64 R10, c[0x0][0x388] ;  /* 0x0000e200ff0a7b82 */ /* 0x000e660000000a00 */
[----:B------:R-:W-:-:S04]  /*0b50*/  ISETP.GE.AND.EX P1, PT, R15, R4, PT, P1 ;  /* 0x000000040f00720c */ /* 0x000fc80003f26310 */
[----:B------:R-:W-:Y:S02]  /*0b60*/  ISETP.LT.OR.EX P1, PT, R9, R0, P1, P2 ;  /* 0x000000000900720c */ /* 0x000fe40000f21720 */
[----:B0-----:R-:W-:-:S04]  /*0b70*/  LEA R12, P3, R14, R12, 0x2 ;  /* 0x0000000c0e0c7211 */ /* 0x001fc800078610ff */
[----:B------:R-:W-:Y:S01]  /*0b80*/  LEA.HI.X R13, R14, R13, R15, 0x2, P3 ;  /* 0x0000000d0e0d7211 */ /* 0x000fe200018f140f */
[----:B------:R-:W-:Y:S01]  /*0b90*/  IMAD.MOV.U32 R14, RZ, RZ, RZ ;  /* 0x000000ffff0e7224 */ /* 0x000fe200078e00ff */
[----:B-1----:R-:W-:-:S05]  /*0ba0*/  LEA R10, P2, R7, R10, 0x2 ;  /* 0x0000000a070a7211 */ /* 0x002fca00078410ff */
[----:B------:R-:W2:Y:S01]  /*0bb0*/  @!P1 LDG.E R14, desc[UR8][R12.64] ;  /* 0x000000080c0e9981 */ /* 0x000ea2000c1e1900 */
[----:B------:R-:W-:-:S05]  /*0bc0*/  LEA.HI.X R11, R7, R11, R0, 0x2, P2 ;  /* 0x0000000b070b7211 */ /* 0x000fca00010f1400 */
[----:B------:R-:W2:Y:S01]  /*0bd0*/  LDG.E R20, desc[UR8][R10.64] ;  /* 0x000000080a147981 */ /* 0x000ea2000c1e1900 */
[----:B------:R-:W-:Y:S02]  /*0be0*/  LOP3.LUT R15, RZ, R7, RZ, 0x33, !PT ;  /* 0x00000007ff0f7212 */ /* 0x000fe400078e33ff */
[----:B------:R-:W-:Y:S02]  /*0bf0*/  LOP3.LUT R16, RZ, R0, RZ, 0x33, !PT ;  /* 0x00000000ff107212 */ /* 0x000fe400078e33ff */
[----:B------:R-:W-:-:S04]  /*0c00*/  IADD3 R15, P2, PT, R6, R15, RZ ;  /* 0x0000000f060f7210 */ /* 0x000fc80007f5e0ff */
[----:B------:R-:W-:Y:S01]  /*0c10*/  ISETP.GE.U32.AND P1, PT, R15, UR6, PT ;  /* 0x000000060f007c0c */ /* 0x000fe2000bf26070 */
[----:B------:R-:W-:Y:S01]  /*0c20*/  IMAD.X R15, R9, 0x1, R16, P2 ;  /* 0x00000001090f7824 */ /* 0x000fe200010e0610 */
[----:B------:R-:W-:-:S04]  /*0c30*/  ISETP.LE.U32.AND P2, PT, R6, R7, PT ;  /* 0x000000070600720c */ /* 0x000fc80003f43070 */
[----:B------:R-:W-:-:S04]  /*0c40*/  ISETP.GE.AND.EX P1, PT, R15, R4, PT, P1 ;  /* 0x000000040f00720c */ /* 0x000fc80003f26310 */
[----:B------:R-:W-:Y:S01]  /*0c50*/  ISETP.LE.OR.EX P1, PT, R9, R0, P1, P2 ;  /* 0x000000000900720c */ /* 0x000fe20000f23720 */
[----:B--2---:R-:W-:Y:S01]  /*0c60*/  FFMA R20, R20, R14, R5 ;  /* 0x0000000e14147223 */ /* 0x004fe20000000005 */
[----:B------:R-:W-:-:S04]  /*0c70*/  IMAD.MOV.U32 R5, RZ, RZ, RZ ;  /* 0x000000ffff057224 */ /* 0x000fc800078e00ff */
[----:B------:R0:W-:Y:S07]  /*0c80*/  STG.E desc[UR8][R2.64], R20 ;  /* 0x0000001402007986 */ /* 0x0001ee000c101908 */
[----:B------:R-:W2:Y:S04]  /*0c90*/  @!P1 LDG.E R5, desc[UR8][R12.64+-0x4] ;  /* 0xfffffc080c059981 */ /* 0x000ea8000c1e1900 */
[----:B------:R-:W2:Y:S01]  /*0ca0*/  LDG.E R19, desc[UR8][R10.64+0x4] ;  /* 0x000004080a137981 */ /* 0x000ea2000c1e1900 */
[----:B------:R-:W-:-:S04]  /*0cb0*/  IADD3 R17, P1, PT, R7, 0x2, RZ ;  /* 0x0000000207117810 */ /* 0x000fc80007f3e0ff */
[----:B------:R-:W-:Y:S01]  /*0cc0*/  IADD3 R14, P2, PT, R6, -R17, RZ ;  /* 0x80000011060e7210 */ /* 0x000fe20007f5e0ff */
[----:B------:R-:W-:-:S03]  /*0cd0*/  IMAD.X R16, RZ, RZ, R0, P1 ;  /* 0x000000ffff107224 */ /* 0x000fc600008e0600 */
[----:B------:R-:W-:Y:S01]  /*0ce0*/  ISETP.GE.U32.AND P1, PT, R14, UR6, PT ;  /* 0x000000060e007c0c */ /* 0x000fe2000bf26070 */
[----:B------:R-:W-:Y:S01]  /*0cf0*/  IMAD.X R15, R9, 0x1, ~R16, P2 ;  /* 0x00000001090f7824 */ /* 0x000fe200010e0e10 */
[----:B------:R-:W-:-:S04]  /*0d00*/  ISETP.LT.U32.AND P2, PT, R6, R17, PT ;  /* 0x000000110600720c */ /* 0x000fc80003f41070 */
[----:B------:R-:W-:-:S04]  /*0d10*/  ISETP.GE.AND.EX P1, PT, R15, R4, PT, P1 ;  /* 0x000000040f00720c */ /* 0x000fc80003f26310 */
[----:B------:R-:W-:Y:S01]  /*0d20*/  ISETP.LT.OR.EX P1, PT, R9, R16, P1, P2 ;  /* 0x000000100900720c */ /* 0x000fe20000f21720 */
[----:B--2---:R-:W-:Y:S01]  /*0d30*/  FFMA R19, R19, R5, R20 ;  /* 0x0000000513137223 */ /* 0x004fe20000000014 */
[----:B------:R-:W-:-:S04]  /*0d40*/  IMAD.MOV.U32 R5, RZ, RZ, RZ ;  /* 0x000000ffff057224 */ /* 0x000fc800078e00ff */
[----:B------:R2:W-:Y:S07]  /*0d50*/  STG.E desc[UR8][R2.64], R19 ;  /* 0x0000001302007986 */ /* 0x0005ee000c101908 */
[----:B------:R-:W3:Y:S04]  /*0d60*/  @!P1 LDG.E R5, desc[UR8][R12.64+-0x8] ;  /* 0xfffff8080c059981 */ /* 0x000ee8000c1e1900 */
[----:B0-----:R-:W3:Y:S01]  /*0d70*/  LDG.E R20, desc[UR8][R10.64+0x8] ;  /* 0x000008080a147981 */ /* 0x001ee2000c1e1900 */
        /* <DEDUP_REMOVED lines=8> */
[----:B---3--:R-:W-:Y:S01]  /*0e00*/  FFMA R20, R20, R5, R19 ;  /* 0x0000000514147223 */ /* 0x008fe20000000013 */
[----:B------:R-:W-:-:S04]  /*0e10*/  IMAD.MOV.U32 R5, RZ, RZ, RZ ;  /* 0x000000ffff057224 */ /* 0x000fc800078e00ff */
[----:B------:R2:W-:Y:S07]  /*0e20*/  STG.E desc[UR8][R2.64], R20 ;  /* 0x0000001402007986 */ /* 0x0005ee000c101908 */
[----:B------:R-:W3:Y:S04]  /*0e30*/  @!P1 LDG.E R5, desc[UR8][R12.64+-0xc] ;  /* 0xfffff4080c059981 */ /* 0x000ee8000c1e1900 */
[----:B------:R-:W3:Y:S01]  /*0e40*/  LDG.E R11, desc[UR8][R10.64+0xc] ;  /* 0x00000c080a0b7981 */ /* 0x000ee2000c1e1900 */
[----:B------:R-:W-:-:S05]  /*0e50*/  IADD3 R7, P1, PT, R7, 0x4, RZ ;  /* 0x0000000407077810 */ /* 0x000fca0007f3e0ff */
[----:B------:R-:W-:Y:S02]  /*0e60*/  IMAD.X R0, RZ, RZ, R0, P1 ;  /* 0x000000ffff007224 */ /* 0x000fe400008e0600 */
[----:B---3--:R-:W-:-:S05]  /*0e70*/  FFMA R5, R11, R5, R20 ;  /* 0x000000050b057223 */ /* 0x008fca0000000014 */
[----:B------:R2:W-:Y:S02]  /*0e80*/  STG.E desc[UR8][R2.64], R5 ;  /* 0x0000000502007986 */ /* 0x0005e4000c101908 */
.L_x_2:
[----:B------:R-:W-:Y:S05]  /*0e90*/  @!P0 EXIT ;  /* 0x000000000000894d */ /* 0x000fea0003800000 */
[----:B------:R-:W-:Y:S02]  /*0ea0*/  ISETP.NE.U32.AND P1, PT, R18, 0x1, PT ;  /* 0x000000011200780c */ /* 0x000fe40003f25070 */
[----:B------:R-:W-:Y:S02]  /*0eb0*/  LOP3.LUT R8, R8, 0x1, RZ, 0xc0, !PT ;  /* 0x0000000108087812 */ /* 0x000fe400078ec0ff */
[----:B------:R-:W-:Y:S02]  /*0ec0*/  ISETP.NE.AND.EX P1, PT, RZ, RZ, PT, P1 ;  /* 0x000000ffff00720c */ /* 0x000fe40003f25310 */
[----:B------:R-:W-:-:S04]  /*0ed0*/  ISETP.NE.U32.AND P0, PT, R8, 0x1, PT ;  /* 0x000000010800780c */ /* 0x000fc80003f05070 */
[----:B------:R-:W-:-:S07]  /*0ee0*/  ISETP.NE.U32.AND.EX P0, PT, RZ, RZ, PT, P0 ;  /* 0x000000ffff00720c */ /* 0x000fce0003f05100 */
[----:B------:R-:W-:Y:S06]  /*0ef0*/  @!P1 BRA `(.L_x_3) ;  /* 0x0000000000809947 */ /* 0x000fec0003800000 */
[----:B-1----:R-:W0:Y:S01]  /*0f00*/  LDC.64 R14, c[0x0][0x380] ;  /* 0x0000e000ff0e7b82 */ /* 0x002e220000000a00 */
[----:B------:R-:W-:-:S04]  /*0f10*/  IADD3 R8, P2, PT, R6, -R7, RZ ;  /* 0x8000000706087210 */ /* 0x000fc80007f5e0ff */
        /* <DEDUP_REMOVED lines=10> */
[----:B------:R-:W3:Y:S01]  /*0fc0*/  @!P1 LDG.E R8, desc[UR8][R10.64] ;  /* 0x000000080a089981 */ /* 0x000ee2000c1e1900 */
[----:B------:R-:W-:-:S05]  /*0fd0*/  LEA.HI.X R13, R7, R13, R0, 0x2, P2 ;  /* 0x0000000d070d7211 */ /* 0x000fca00010f1400 */
[----:B------:R-:W3:Y:S01]  /*0fe0*/  LDG.E R14, desc[UR8][R12.64] ;  /* 0x000000080c0e7981 */ /* 0x000ee2000c1e1900 */
        /* <DEDUP_REMOVED lines=8> */
[----:B---3--:R-:W-:Y:S01]  /*1070*/  FFMA R8, R14, R8, R5 ;  /* 0x000000080e087223 */ /* 0x008fe20000000005 */
[----:B--2---:R-:W-:-:S04]  /*1080*/  IMAD.MOV.U32 R5, RZ, RZ, RZ ;  /* 0x000000ffff057224 */ /* 0x004fc800078e00ff */
[----:B------:R0:W-:Y:S07]  /*1090*/  STG.E desc[UR8][R2.64], R8 ;  /* 0x0000000802007986 */ /* 0x0001ee000c101908 */
[----:B------:R-:W2:Y:S04]  /*10a0*/  @!P1 LDG.E R5, desc[UR8][R10.64+-0x4] ;  /* 0xfffffc080a059981 */ /* 0x000ea8000c1e1900 */
[----:B------:R-:W2:Y:S01]  /*10b0*/  LDG.E R13, desc[UR8][R12.64+0x4] ;  /* 0x000004080c0d7981 */ /* 0x000ea2000c1e1900 */
[----:B------:R-:W-:-:S05]  /*10c0*/  IADD3 R7, P1, PT, R7, 0x2, RZ ;  /* 0x0000000207077810 */ /* 0x000fca0007f3e0ff */
[----:B------:R-:W-:Y:S02]  /*10d0*/  IMAD.X R0, RZ, RZ, R0, P1 ;  /* 0x000000ffff007224 */ /* 0x000fe400008e0600 */
[----:B--2---:R-:W-:-:S05]  /*10e0*/  FFMA R5, R13, R5, R8 ;  /* 0x000000050d057223 */ /* 0x004fca0000000008 */
[----:B------:R0:W-:Y:S02]  /*10f0*/  STG.E desc[UR8][R2.64], R5 ;  /* 0x0000000502007986 */ /* 0x0001e4000c101908 */
.L_x_3:
[----:B------:R-:W-:Y:S05]  /*1100*/  @P0 EXIT ;  /* 0x000000000000094d */ /* 0x000fea0003800000 */
[----:B------:R-:W-:-:S04]  /*1110*/  IADD3 R10, P1, PT, R6, -R7, RZ ;  /* 0x80000007060a7210 */ /* 0x000fc80007f3e0ff */
[----:B------:R-:W-:Y:S01]  /*1120*/  ISETP.GE.U32.AND P0, PT, R10, UR6, PT ;  /* 0x000000060a007c0c */ /* 0x000fe2000bf06070 */
[----:B------:R-:W-:Y:S01]  /*1130*/  IMAD.X R11, R9, 0x1, ~R0, P1 ;  /* 0x00000001090b7824 */ /* 0x000fe200008e0e00 */
[----:B------:R-:W-:-:S04]  /*1140*/  ISETP.LT.U32.AND P1, PT, R6, R7, PT ;  /* 0x000000070600720c */ /* 0x000fc80003f21070 */
[----:B------:R-:W-:-:S04]  /*1150*/  ISETP.GE.AND.EX P0, PT, R11, R4, PT, P0 ;  /* 0x000000040b00720c */ /* 0x000fc80003f06300 */
[----:B------:R-:W-:Y:S02]  /*1160*/  ISETP.LT.OR.EX P0, PT, R9, R0, P0, P1 ;  /* 0x000000000900720c */ /* 0x000fe40000701710 */
[----:B0-----:R-:W0:Y:S11]  /*1170*/  LDC.64 R8, c[0x0][0x388] ;  /* 0x0000e200ff087b82 */ /* 0x001e360000000a00 */
[----:B------:R-:W3:Y:S01]  /*1180*/  @!P0 LDC.64 R12, c[0x0][0x380] ;  /* 0x0000e000ff0c8b82 */ /* 0x000ee20000000a00 */
[----:B0-----:R-:W-:-:S04]  /*1190*/  LEA R6, P1, R7, R8, 0x2 ;  /* 0x0000000807067211 */ /* 0x001fc800078210ff */
[----:B------:R-:W-:Y:S01]  /*11a0*/  LEA.HI.X R7, R7, R9, R0, 0x2, P1 ;  /* 0x0000000907077211 */ /* 0x000fe200008f1400 */
[----:B------:R-:W-:-:S04]  /*11b0*/  IMAD.MOV.U32 R0, RZ, RZ, RZ ;  /* 0x000000ffff007224 */ /* 0x000fc800078e00ff */
[----:B------:R-:W1:Y:S01]  /*11c0*/  LDG.E R6, desc[UR8][R6.64] ;  /* 0x0000000806067981 */ /* 0x000e62000c1e1900 */
[----:B---3--:R-:W-:-:S04]  /*11d0*/  @!P0 LEA R8, P2, R10, R12, 0x2 ;  /* 0x0000000c0a088211 */ /* 0x008fc800078410ff */
[----:B------:R-:W-:-:S05]  /*11e0*/  @!P0 LEA.HI.X R9, R10, R13, R11, 0x2, P2 ;  /* 0x0000000d0a098211 */ /* 0x000fca00010f140b */
[----:B------:R-:W1:Y:S02]  /*11f0*/  @!P0 LDG.E R0, desc[UR8][R8.64] ;  /* 0x0000000808008981 */ /* 0x000e64000c1e1900 */
[----:B-12---:R-:W-:-:S05]  /*1200*/  FFMA R5, R6, R0, R5 ;  /* 0x0000000006057223 */ /* 0x006fca0000000005 */
[----:B------:R-:W-:Y:S01]  /*1210*/  STG.E desc[UR8][R2.64], R5 ;  /* 0x0000000502007986 */ /* 0x000fe2000c101908 */
[----:B------:R-:W-:Y:S05]  /*1220*/  EXIT ;  /* 0x000000000000794d */ /* 0x000fea0003800000 */
.L_x_4:
[----:B------:R-:W-:-:S00]  /*1230*/  BRA `(.L_x_4) ;  /* 0xfffffffc00fc7947 */ /* 0x000fc0000383ffff */
[----:B------:R-:W-:-:S00]  /*1240*/  NOP ;  /* 0x0000000000007918 */ /* 0x000fc00000000000 */
        /* <DEDUP_REMOVED lines=11> */
.L_x_5:


//--------------------- .nv.shared.reserved.0     --------------------------
	.section	.nv.shared.reserved.0,"aw",@nobits
	.weak		__nv_reservedSMEM_offset_0_alias
	.size		__nv_reservedSMEM_offset_0_alias, 0, 64
	.other		__nv_reservedSMEM_offset_0_alias,@"STO_CUDA_RESERVED_SHARED STV_DEFAULT"
__nv_reservedSMEM_offset_0_alias:
	.zero		0
	.zero		64


//--------------------- .nv.constant0._Z18cuda_convolve_fullPfS_S_ll --------------------------
	.section	.nv.constant0._Z18cuda_convolve_fullPfS_S_ll,"a",@progbits
	.sectionflags	@""
	.align	4
.nv.constant0._Z18cuda_convolve_fullPfS_S_ll:
	.zero		936


//--------------------- SYMBOLS --------------------------

	.type		.nv.reservedSmem.offset0,@object
	.size		.nv.reservedSmem.offset0,0x4
